	.headerflags	@"EF_CUDA_TEXMODE_UNIFIED EF_CUDA_64BIT_ADDRESS EF_CUDA_ACCELERATORS EF_CUDA_SM90 EF_CUDA_VIRTUAL_SM(EF_CUDA_SM90)"
	.elftype	@"ET_EXEC"


//--------------------- .nv.info                  --------------------------
	.section	.nv.info,"",@"SHT_CUDA_INFO"
	.align	4


	//----- nvinfo : EIATTR_REGCOUNT
	.align		4
        /*0000*/ 	.byte	0x04, 0x2f
        /*0002*/ 	.short	(.L_1 - .L_0)
	.align		4
.L_0:
        /*0004*/ 	.word	index@(triton_poi_fused_convolution_reflection_pad2d_3)
        /*0008*/ 	.word	0x0000001a


	//----- nvinfo : EIATTR_MIN_STACK_SIZE
	.align		4
.L_1:
        /*000c*/ 	.byte	0x04, 0x12
        /*000e*/ 	.short	(.L_3 - .L_2)
	.align		4
.L_2:
        /*0010*/ 	.word	index@(triton_poi_fused_convolution_reflection_pad2d_3)
        /*0014*/ 	.word	0x00000000


	//----- nvinfo : EIATTR_FRAME_SIZE
	.align		4
.L_3:
        /*0018*/ 	.byte	0x04, 0x11
        /*001a*/ 	.short	(.L_5 - .L_4)
	.align		4
.L_4:
        /*001c*/ 	.word	index@(triton_poi_fused_convolution_reflection_pad2d_3)
        /*0020*/ 	.word	0x00000000


	//----- nvinfo : EIATTR_MIN_STACK_SIZE
	.align		4
.L_5:
        /*0024*/ 	.byte	0x04, 0x12
        /*0026*/ 	.short	(.L_7 - .L_6)
	.align		4
.L_6:
        /*0028*/ 	.word	index@(triton_poi_fused_convolution_reflection_pad2d_3)
        /*002c*/ 	.word	0x00000000
.L_7:


//--------------------- .nv.info.triton_poi_fused_convolution_reflection_pad2d_3 --------------------------
	.section	.nv.info.triton_poi_fused_convolution_reflection_pad2d_3,"",@"SHT_CUDA_INFO"
	.sectionflags	@""
	.align	4


	//----- nvinfo : EIATTR_CUDA_API_VERSION
	.align		4
        /*0000*/ 	.byte	0x04, 0x37
        /*0002*/ 	.short	(.L_9 - .L_8)
.L_8:
        /*0004*/ 	.word	0x0000007c


	//----- nvinfo : EIATTR_KPARAM_INFO
	.align		4
.L_9:
        /*0008*/ 	.byte	0x04, 0x17
        /*000a*/ 	.short	(.L_11 - .L_10)
.L_10:
        /*000c*/ 	.word	0x00000000
        /*0010*/ 	.short	0x0003
        /*0012*/ 	.short	0x0014
        /*0014*/ 	.byte	0x00, 0xf0, 0x11, 0x00


	//----- nvinfo : EIATTR_KPARAM_INFO
	.align		4
.L_11:
        /*0018*/ 	.byte	0x04, 0x17
        /*001a*/ 	.short	(.L_13 - .L_12)
.L_12:
        /*001c*/ 	.word	0x00000000
        /*0020*/ 	.short	0x0002
        /*0022*/ 	.short	0x0010
        /*0024*/ 	.byte	0x00, 0xf0, 0x11, 0x00


	//----- nvinfo : EIATTR_KPARAM_INFO
	.align		4
.L_13:
        /*0028*/ 	.byte	0x04, 0x17
        /*002a*/ 	.short	(.L_15 - .L_14)
.L_14:
        /*002c*/ 	.word	0x00000000
        /*0030*/ 	.short	0x0001
        /*0032*/ 	.short	0x0008
        /*0034*/ 	.byte	0x00, 0xf4, 0x21, 0x00


	//----- nvinfo : EIATTR_KPARAM_INFO
	.align		4
.L_15:
        /*0038*/ 	.byte	0x04, 0x17
        /*003a*/ 	.short	(.L_17 - .L_16)
.L_16:
        /*003c*/ 	.word	0x00000000
        /*0040*/ 	.short	0x0000
        /*0042*/ 	.short	0x0000
        /*0044*/ 	.byte	0x00, 0xf4, 0x21, 0x00


	//----- nvinfo : EIATTR_SPARSE_MMA_MASK
	.align		4
.L_17:
        /*0048*/ 	.byte	0x03, 0x50
        /*004a*/ 	.short	0x0000


	//----- nvinfo : EIATTR_MAXREG_COUNT
	.align		4
        /*004c*/ 	.byte	0x03, 0x1b
        /*004e*/ 	.short	0x00ff


	//----- nvinfo : EIATTR_EXIT_INSTR_OFFSETS
	.align		4
        /*0050*/ 	.byte	0x04, 0x1c
        /*0052*/ 	.short	(.L_19 - .L_18)


	//   ....[0]....
.L_18:
        /*0054*/ 	.word	0x000004e0


	//   ....[1]....
        /*0058*/ 	.word	0x00000560


	//----- nvinfo : EIATTR_REQNTID
	.align		4
.L_19:
        /*005c*/ 	.byte	0x04, 0x10
        /*005e*/ 	.short	(.L_21 - .L_20)
.L_20:
        /*0060*/ 	.word	0x00000080
        /*0064*/ 	.word	0x00000001
        /*0068*/ 	.word	0x00000001


	//----- nvinfo : EIATTR_CBANK_PARAM_SIZE
	.align		4
.L_21:
        /*006c*/ 	.byte	0x03, 0x19
        /*006e*/ 	.short	0x0018


	//----- nvinfo : EIATTR_PARAM_CBANK
	.align		4
        /*0070*/ 	.byte	0x04, 0x0a
        /*0072*/ 	.short	(.L_23 - .L_22)
	.align		4
.L_22:
        /*0074*/ 	.word	index@(.nv.constant0.triton_poi_fused_convolution_reflection_pad2d_3)
        /*0078*/ 	.short	0x0210
        /*007a*/ 	.short	0x0018


	//----- nvinfo : EIATTR_SW_WAR
	.align		4
.L_23:
        /*007c*/ 	.byte	0x04, 0x36
        /*007e*/ 	.short	(.L_25 - .L_24)
.L_24:
        /*0080*/ 	.word	0x00000008
.L_25:


//--------------------- .nv.callgraph             --------------------------
	.section	.nv.callgraph,"",@"SHT_CUDA_CALLGRAPH"
	.align	4
	.sectionentsize	8
	.align		4
        /*0000*/ 	.word	0x00000000
	.align		4
        /*0004*/ 	.word	0xffffffff
	.align		4
        /*0008*/ 	.word	0x00000000
	.align		4
        /*000c*/ 	.word	0xfffffffe
	.align		4
        /*0010*/ 	.word	0x00000000
	.align		4
        /*0014*/ 	.word	0xfffffffd
	.align		4
        /*0018*/ 	.word	0x00000000
	.align		4
        /*001c*/ 	.word	0xfffffffc


//--------------------- .text.triton_poi_fused_convolution_reflection_pad2d_3 --------------------------
	.section	.text.triton_poi_fused_convolution_reflection_pad2d_3,"ax",@progbits
	.sectionflags	@"SHF_BARRIERS=1"
	.align	128
        .global         triton_poi_fused_convolution_reflection_pad2d_3
        .type           triton_poi_fused_convolution_reflection_pad2d_3,@function
        .size           triton_poi_fused_convolution_reflection_pad2d_3,(.L_x_1 - triton_poi_fused_convolution_reflection_pad2d_3)
        .other          triton_poi_fused_convolution_reflection_pad2d_3,@"STO_CUDA_ENTRY STV_DEFAULT"
triton_poi_fused_convolution_reflection_pad2d_3:
.text.triton_poi_fused_convolution_reflection_pad2d_3:
[----:B------:R-:W0:Y:S02]  /*0000*/  LDC R1, c[0x0][0x28] ;  /* 0x00000a00ff017b82 */ /* 0x000e240000000800 */
[----:B------:R-:W1:Y:S01]  /*0010*/  S2R R17, SR_CTAID.Y ;  /* 0x0000000000117919 */ /* 0x000e620000002600 */
[----:B------:R-:W2:Y:S01]  /*0020*/  LDC.64 R8, c[0x0][0x210] ;  /* 0x00008400ff087b82 */ /* 0x000ea20000000a00 */
[----:B------:R-:W-:Y:S01]  /*0030*/  CS2R R6, SRZ ;  /* 0x0000000000067805 */ /* 0x000fe2000001ff00 */
[----:B------:R-:W-:Y:S01]  /*0040*/  ULDC.64 UR6, c[0x0][0x208] ;  /* 0x0000820000067ab9 */ /* 0x000fe20000000a00 */
[----:B------:R-:W3:Y:S01]  /*0050*/  S2R R2, SR_TID.X ;  /* 0x0000000000027919 */ /* 0x000ee20000002100 */
[----:B------:R-:W4:Y:S01]  /*0060*/  S2R R3, SR_CTAID.X ;  /* 0x0000000000037919 */ /* 0x000f220000002500 */
[----:B-1----:R-:W-:Y:S02]  /*0070*/  IMAD.SHL.U32 R17, R17, 0x10, RZ ;  /* 0x0000001011117824 */ /* 0x002fe400078e00ff */
[----:B---3--:R-:W-:Y:S01]  /*0080*/  IMAD.SHL.U32 R0, R2, 0x4, RZ ;  /* 0x0000000402007824 */ /* 0x008fe200078e00ff */
[----:B------:R-:W-:Y:S01]  /*0090*/  SHF.R.U32.HI R16, RZ, 0x2, R2 ;  /* 0x00000002ff107819 */ /* 0x000fe20000011602 */
[----:B----4-:R-:W-:-:S03]  /*00a0*/  IMAD.SHL.U32 R3, R3, 0x40, RZ ;  /* 0x0000004003037824 */ /* 0x010fc600078e00ff */
[----:B------:R-:W-:Y:S02]  /*00b0*/  LOP3.LUT R4, R17, 0xc, R0, 0xf8, !PT ;  /* 0x0000000c11047812 */ /* 0x000fe400078ef800 */
[----:B------:R-:W-:Y:S02]  /*00c0*/  SGXT.U32 R16, R16, 0x5 ;  /* 0x000000051010781a */ /* 0x000fe40000000000 */
[C---:B------:R-:W-:Y:S01]  /*00d0*/  ISETP.GE.AND P0, PT, R4.reuse, 0x10, PT ;  /* 0x000000100400780c */ /* 0x040fe20003f06270 */
[----:B------:R-:W-:Y:S01]  /*00e0*/  IMAD.SHL.U32 R11, R4, 0x40, RZ ;  /* 0x00000040040b7824 */ /* 0x000fe200078e00ff */
[----:B------:R-:W-:Y:S02]  /*00f0*/  LOP3.LUT R5, R3, R16, RZ, 0xfc, !PT ;  /* 0x0000001003057212 */ /* 0x000fe400078efcff */
[----:B------:R-:W-:Y:S02]  /*0100*/  LOP3.LUT R10, R3, 0x20, R16, 0xfe, !PT ;  /* 0x00000020030a7812 */ /* 0x000fe400078efe10 */
[C---:B------:R-:W-:Y:S01]  /*0110*/  ISETP.LT.AND P1, PT, R5.reuse, 0x40, !P0 ;  /* 0x000000400500780c */ /* 0x040fe20004721270 */
[--C-:B------:R-:W-:Y:S01]  /*0120*/  IMAD R13, R5, 0x4, R11.reuse ;  /* 0x00000004050d7824 */ /* 0x100fe200078e020b */
[C---:B------:R-:W-:Y:S01]  /*0130*/  ISETP.LT.AND P0, PT, R10.reuse, 0x40, !P0 ;  /* 0x000000400a00780c */ /* 0x040fe20004701270 */
[----:B------:R-:W-:Y:S01]  /*0140*/  IMAD R15, R10, 0x4, R11 ;  /* 0x000000040a0f7824 */ /* 0x000fe200078e020b */
[----:B------:R-:W-:Y:S01]  /*0150*/  CS2R R4, SRZ ;  /* 0x0000000000047805 */ /* 0x000fe2000001ff00 */
[----:B--2---:R-:W-:Y:S01]  /*0160*/  IMAD.WIDE R12, R13, 0x4, R8 ;  /* 0x000000040d0c7825 */ /* 0x004fe200078e0208 */
[----:B------:R-:W-:-:S03]  /*0170*/  CS2R R10, SRZ ;  /* 0x00000000000a7805 */ /* 0x000fc6000001ff00 */
[----:B------:R-:W-:Y:S01]  /*0180*/  IMAD.WIDE R14, R15, 0x4, R8 ;  /* 0x000000040f0e7825 */ /* 0x000fe200078e0208 */
[----:B------:R-:W-:-:S03]  /*0190*/  CS2R R8, SRZ ;  /* 0x0000000000087805 */ /* 0x000fc6000001ff00 */
[----:B------:R1:W2:Y:S04]  /*01a0*/  @P1 LDG.E.EL.128 R4, desc[UR6][R12.64] ;  /* 0x000000060c041981 */ /* 0x0002a8000c2e1d00 */
[----:B------:R3:W4:Y:S01]  /*01b0*/  @P0 LDG.E.EL.128 R8, desc[UR6][R14.64] ;  /* 0x000000060e080981 */ /* 0x000722000c2e1d00 */
[----:B------:R-:W5:Y:S01]  /*01c0*/  S2UR UR5, SR_CgaCtaId ;  /* 0x00000000000579c3 */ /* 0x000f620000008800 */
[----:B------:R-:W-:Y:S01]  /*01d0*/  IMAD.SHL.U32 R18, R2, 0x100, RZ ;  /* 0x0000010002127824 */ /* 0x000fe200078e00ff */
[----:B------:R-:W-:Y:S01]  /*01e0*/  UMOV UR4, 0x400 ;  /* 0x0000040000047882 */ /* 0x000fe20000000000 */
[----:B------:R-:W-:Y:S02]  /*01f0*/  SHF.R.U32.HI R2, RZ, 0x4, R2 ;  /* 0x00000004ff027819 */ /* 0x000fe40000011602 */
[----:B-1----:R-:W-:-:S02]  /*0200*/  SHF.R.U32.HI R12, RZ, 0x6, R0 ;  /* 0x00000006ff0c7819 */ /* 0x002fc40000011600 */
[----:B------:R-:W-:Y:S02]  /*0210*/  LOP3.LUT R19, R18, 0x300, RZ, 0xc0, !PT ;  /* 0x0000030012137812 */ /* 0x000fe400078ec0ff */
[----:B---3--:R-:W-:Y:S02]  /*0220*/  SGXT.U32 R15, R12, 0x3 ;  /* 0x000000030c0f781a */ /* 0x008fe40000000000 */
[C---:B------:R-:W-:Y:S02]  /*0230*/  LOP3.LUT R16, R19.reuse, R16, RZ, 0xfc, !PT ;  /* 0x0000001013107212 */ /* 0x040fe400078efcff */
[C---:B------:R-:W-:Y:S02]  /*0240*/  LOP3.LUT R13, R19.reuse, 0x40, RZ, 0xfc, !PT ;  /* 0x00000040130d7812 */ /* 0x040fe400078efcff */
[C---:B------:R-:W-:Y:S02]  /*0250*/  LOP3.LUT R21, R19.reuse, 0x80, RZ, 0xfc, !PT ;  /* 0x0000008013157812 */ /* 0x040fe400078efcff */
[----:B------:R-:W-:-:S02]  /*0260*/  LOP3.LUT R23, R19, 0xc0, RZ, 0xfc, !PT ;  /* 0x000000c013177812 */ /* 0x000fc400078efcff */
[-C--:B------:R-:W-:Y:S02]  /*0270*/  LEA.HI R19, R19, R16.reuse, RZ, 0x1a ;  /* 0x0000001013137211 */ /* 0x080fe400078fd0ff */
[-C--:B------:R-:W-:Y:S02]  /*0280*/  LEA.HI R13, R13, R16.reuse, RZ, 0x1a ;  /* 0x000000100d0d7211 */ /* 0x080fe400078fd0ff */
[-C--:B------:R-:W-:Y:S01]  /*0290*/  LEA.HI R21, R21, R16.reuse, RZ, 0x1a ;  /* 0x0000001015157211 */ /* 0x080fe200078fd0ff */
[----:B-----5:R-:W-:Y:S01]  /*02a0*/  UPRMT UR4, UR5, 0x654, UR4 ;  /* 0x0000065405047896 */ /* 0x020fe20008000004 */
[----:B------:R-:W-:Y:S02]  /*02b0*/  LEA.HI R23, R23, R16, RZ, 0x1a ;  /* 0x0000001017177211 */ /* 0x000fe400078fd0ff */
[----:B------:R-:W-:Y:S02]  /*02c0*/  LOP3.LUT R16, R0, 0x1fc, RZ, 0xc0, !PT ;  /* 0x000001fc00107812 */ /* 0x000fe400078ec0ff */
[----:B------:R-:W-:-:S02]  /*02d0*/  SGXT.U32 R2, R2, 0x3 ;  /* 0x000000030202781a */ /* 0x000fc40000000000 */
[----:B------:R-:W-:Y:S01]  /*02e0*/  LEA R19, R19, UR4, 0x2 ;  /* 0x0000000413137c11 */ /* 0x000fe2000f8e10ff */
[----:B------:R-:W-:Y:S01]  /*02f0*/  IMAD.IADD R15, R16, 0x1, R15 ;  /* 0x00000001100f7824 */ /* 0x000fe200078e020f */
[----:B------:R-:W-:Y:S02]  /*0300*/  LEA R18, R13, UR4, 0x2 ;  /* 0x000000040d127c11 */ /* 0x000fe4000f8e10ff */
[----:B------:R-:W-:Y:S02]  /*0310*/  LEA R21, R21, UR4, 0x2 ;  /* 0x0000000415157c11 */ /* 0x000fe4000f8e10ff */
[----:B------:R-:W-:Y:S02]  /*0320*/  LEA R20, R23, UR4, 0x2 ;  /* 0x0000000417147c11 */ /* 0x000fe4000f8e10ff */
[----:B------:R-:W-:Y:S02]  /*0330*/  LEA R22, R15, UR4, 0x2 ;  /* 0x000000040f167c11 */ /* 0x000fe4000f8e10ff */
[----:B------:R-:W-:Y:S01]  /*0340*/  LOP3.LUT R2, R17, R2, RZ, 0xfc, !PT ;  /* 0x0000000211027212 */ /* 0x000fe200078efcff */
[----:B--2---:R-:W-:Y:S04]  /*0350*/  STS [R19], R4 ;  /* 0x0000000413007388 */ /* 0x004fe80000000800 */
[----:B------:R1:W-:Y:S04]  /*0360*/  STS [R18+0x100], R5 ;  /* 0x0001000512007388 */ /* 0x0003e80000000800 */
[----:B------:R-:W-:Y:S04]  /*0370*/  STS [R21+0x200], R6 ;  /* 0x0002000615007388 */ /* 0x000fe80000000800 */
[----:B------:R2:W-:Y:S01]  /*0380*/  STS [R20+0x300], R7 ;  /* 0x0003000714007388 */ /* 0x0005e20000000800 */
[----:B-1----:R-:W1:Y:S03]  /*0390*/  LDC.64 R4, c[0x0][0x218] ;  /* 0x00008600ff047b82 */ /* 0x002e660000000a00 */
[----:B----4-:R-:W-:Y:S04]  /*03a0*/  STS [R19+0x80], R8 ;  /* 0x0000800813007388 */ /* 0x010fe80000000800 */
[----:B------:R3:W-:Y:S01]  /*03b0*/  STS [R18+0x180], R9 ;  /* 0x0001800912007388 */ /* 0x0007e20000000800 */
[----:B--2---:R-:W-:-:S03]  /*03c0*/  LOP3.LUT R7, R3, 0x3c, R0, 0xf8, !PT ;  /* 0x0000003c03077812 */ /* 0x004fc600078ef800 */
[----:B------:R-:W-:Y:S01]  /*03d0*/  STS [R21+0x280], R10 ;  /* 0x0002800a15007388 */ /* 0x000fe20000000800 */
[C---:B------:R-:W-:Y:S02]  /*03e0*/  LOP3.LUT R0, R2.reuse, 0x8, RZ, 0xfc, !PT ;  /* 0x0000000802007812 */ /* 0x040fe400078efcff */
[----:B------:R-:W-:Y:S01]  /*03f0*/  ISETP.GE.AND P0, PT, R7, 0x40, PT ;  /* 0x000000400700780c */ /* 0x000fe20003f06270 */
[----:B------:R-:W-:Y:S01]  /*0400*/  STS [R20+0x380], R11 ;  /* 0x0003800b14007388 */ /* 0x000fe20000000800 */
[----:B------:R-:W-:Y:S01]  /*0410*/  IMAD R3, R2, 0x40, R7 ;  /* 0x0000004002037824 */ /* 0x000fe200078e0207 */
[----:B---3--:R-:W-:Y:S01]  /*0420*/  LOP3.LUT R9, R16, 0x200, RZ, 0xfc, !PT ;  /* 0x0000020010097812 */ /* 0x008fe200078efcff */
[----:B------:R-:W-:Y:S01]  /*0430*/  BAR.SYNC.DEFER_BLOCKING 0x0 ;  /* 0x0000000000007b1d */ /* 0x000fe20000010000 */
[----:B------:R-:W-:Y:S02]  /*0440*/  ISETP.LT.AND P1, PT, R2, 0x10, !P0 ;  /* 0x000000100200780c */ /* 0x000fe40004721270 */
[----:B------:R-:W-:-:S02]  /*0450*/  ISETP.LT.AND P0, PT, R0, 0x10, !P0 ;  /* 0x000000100000780c */ /* 0x000fc40004701270 */
[----:B------:R-:W-:Y:S01]  /*0460*/  LEA.HI R9, R9, R16, RZ, 0x1a ;  /* 0x0000001009097211 */ /* 0x000fe200078fd0ff */
[----:B-1----:R-:W-:-:S03]  /*0470*/  IMAD.WIDE R2, R3, 0x4, R4 ;  /* 0x0000000403027825 */ /* 0x002fc600078e0204 */
[----:B------:R-:W-:Y:S01]  /*0480*/  LEA R6, R9, UR4, 0x2 ;  /* 0x0000000409067c11 */ /* 0x000fe2000f8e10ff */
[----:B------:R-:W-:Y:S04]  /*0490*/  LDS R12, [R22] ;  /* 0x00000000160c7984 */ /* 0x000fe80000000800 */
[----:B------:R-:W-:Y:S04]  /*04a0*/  LDS R13, [R22+0x4] ;  /* 0x00000400160d7984 */ /* 0x000fe80000000800 */
[----:B------:R-:W-:Y:S04]  /*04b0*/  LDS R14, [R22+0x8] ;  /* 0x00000800160e7984 */ /* 0x000fe80000000800 */
[----:B------:R-:W1:Y:S04]  /*04c0*/  LDS R15, [R22+0xc] ;  /* 0x00000c00160f7984 */ /* 0x000e680000000800 */
[----:B-1----:R1:W-:Y:S01]  /*04d0*/  @P1 STG.E.128 desc[UR6][R2.64], R12 ;  /* 0x0000000c02001986 */ /* 0x0023e2000c101d06 */
[----:B------:R-:W-:Y:S05]  /*04e0*/  @!P0 EXIT ;  /* 0x000000000000894d */ /* 0x000fea0003800000 */
[----:B------:R-:W-:Y:S01]  /*04f0*/  LDS R8, [R6+0x800] ;  /* 0x0008000006087984 */ /* 0x000fe20000000800 */
[----:B------:R-:W-:-:S03]  /*0500*/  IMAD R7, R0, 0x40, R7 ;  /* 0x0000004000077824 */ /* 0x000fc600078e0207 */
[----:B------:R-:W-:Y:S01]  /*0510*/  LDS R9, [R6+0x804] ;  /* 0x0008040006097984 */ /* 0x000fe20000000800 */
[----:B------:R-:W-:-:S03]  /*0520*/  IMAD.WIDE R4, R7, 0x4, R4 ;  /* 0x0000000407047825 */ /* 0x000fc600078e0204 */
[----:B------:R-:W-:Y:S04]  /*0530*/  LDS R10, [R6+0x808] ;  /* 0x00080800060a7984 */ /* 0x000fe80000000800 */
[----:B------:R-:W0:Y:S04]  /*0540*/  LDS R11, [R6+0x80c] ;  /* 0x00080c00060b7984 */ /* 0x000e280000000800 */
[----:B0-----:R-:W-:Y:S01]  /*0550*/  STG.E.128 desc[UR6][R4.64], R8 ;  /* 0x0000000804007986 */ /* 0x001fe2000c101d06 */
[----:B------:R-:W-:Y:S05]  /*0560*/  EXIT ;  /* 0x000000000000794d */ /* 0x000fea0003800000 */
.L_x_0:
[----:B------:R-:W-:-:S00]  /*0570*/  BRA `(.L_x_0) ;  /* 0xfffffffc00fc7947 */ /* 0x000fc0000383ffff */
[----:B------:R-:W-:-:S00]  /*0580*/  NOP ;  /* 0x0000000000007918 */ /* 0x000fc00000000000 */
[----:B------:R-:W-:-:S00]  /*0590*/  NOP ;  /* 0x0000000000007918 */ /* 0x000fc00000000000 */
[----:B------:R-:W-:-:S00]  /*05a0*/  NOP ;  /* 0x0000000000007918 */ /* 0x000fc00000000000 */
[----:B------:R-:W-:-:S00]  /*05b0*/  NOP ;  /* 0x0000000000007918 */ /* 0x000fc00000000000 */
[----:B------:R-:W-:-:S00]  /*05c0*/  NOP ;  /* 0x0000000000007918 */ /* 0x000fc00000000000 */
[----:B------:R-:W-:-:S00]  /*05d0*/  NOP ;  /* 0x0000000000007918 */ /* 0x000fc00000000000 */
[----:B------:R-:W-:-:S00]  /*05e0*/  NOP ;  /* 0x0000000000007918 */ /* 0x000fc00000000000 */
[----:B------:R-:W-:-:S00]  /*05f0*/  NOP ;  /* 0x0000000000007918 */ /* 0x000fc00000000000 */
.L_x_1:


//--------------------- .nv.shared.triton_poi_fused_convolution_reflection_pad2d_3 --------------------------
	.section	.nv.shared.triton_poi_fused_convolution_reflection_pad2d_3,"aw",@nobits
	.sectionflags	@""
	.align	16
	.zero		1024


//--------------------- .nv.constant0.triton_poi_fused_convolution_reflection_pad2d_3 --------------------------
	.section	.nv.constant0.triton_poi_fused_convolution_reflection_pad2d_3,"a",@progbits
	.sectionflags	@""
	.align	4
.nv.constant0.triton_poi_fused_convolution_reflection_pad2d_3:
	.zero		552
